//
// Generated by NVIDIA NVVM Compiler
//
// Compiler Build ID: CL-36424714
// Cuda compilation tools, release 13.0, V13.0.88
// Based on NVVM 20.0.0
//

.version 9.0
.target sm_100
.address_size 64

	// .globl	_Z8mykernelv
.extern .func  (.param .b32 func_retval0) vprintf
(
	.param .b64 vprintf_param_0,
	.param .b64 vprintf_param_1
)
;
.global .align 1 .b8 $str[36] = {72, 101, 108, 108, 111, 32, 119, 111, 114, 108, 100, 32, 102, 114, 111, 109, 32, 100, 101, 118, 105, 99, 101, 32, 98, 108, 111, 99, 107, 32, 37, 105, 32, 33, 10};

.visible .entry _Z8mykernelv()
{
	.local .align 8 .b8 	__local_depot0[8];
	.reg .b64 	%SP;
	.reg .b64 	%SPL;
	.reg .b32 	%r<4>;
	.reg .b64 	%rd<5>;

	mov.u64 	%SPL, __local_depot0;
	cvta.local.u64 	%SP, %SPL;
	add.u64 	%rd1, %SP, 0;
	add.u64 	%rd2, %SPL, 0;
	mov.u32 	%r1, %ctaid.x;
	st.local.u32 	[%rd2], %r1;
	mov.u64 	%rd3, $str;
	cvta.global.u64 	%rd4, %rd3;
	{ // callseq 0, 0
	.param .b64 param0;
	st.param.b64 	[param0], %rd4;
	.param .b64 param1;
	st.param.b64 	[param1], %rd1;
	.param .b32 retval0;
	call.uni (retval0), 
	vprintf, 
	(
	param0, 
	param1
	);
	ld.param.b32 	%r2, [retval0];
	} // callseq 0
	ret;

}


// ===== COMPILED SASS (sm_100) =====

	.target	sm_100

	.elftype	@"ET_EXEC"


//--------------------- .note.nv.tkinfo           --------------------------
	.section	.note.nv.tkinfo,"",@"SHT_NOTE"
	.sectionflags	@"SHF_NOTE_NV_TKINFO"
	.tkinfo
        /*0018*/ 	.word	0x00000002
        /*0030*/ 	.string	""
        /*0030*/ 	.string	"ptxas"
        /*0030*/ 	.string	"Cuda compilation tools, release 13.0, V13.0.88"
        /*0030*/ 	.string	"Build cuda_13.0.r13.0/compiler.36424714_0"
        /*0030*/ 	.string	"-arch sm_100 -m 64 "



//--------------------- .note.nv.cuinfo           --------------------------
	.section	.note.nv.cuinfo,"",@"SHT_NOTE"
	.sectionflags	@"SHF_NOTE_NV_CUINFO"
        /*0018*/ 	.short	0x0002
        /*001a*/ 	.short	0x0064
        /*001c*/ 	.short	0x0082
	.zero		2


//--------------------- .nv.info                  --------------------------
	.section	.nv.info,"",@"SHT_CUDA_INFO"
	.align	4


	//----- nvinfo : EIATTR_REGCOUNT
	.align		4
        /*0000*/ 	.byte	0x04, 0x2f
        /*0002*/ 	.short	(.L_2 - .L_1)
	.align		4
.L_1:
        /*0004*/ 	.word	index@(_Z8mykernelv)
        /*0008*/ 	.word	0x00000018


	//----- nvinfo : EIATTR_FRAME_SIZE
	.align		4
.L_2:
        /*000c*/ 	.byte	0x04, 0x11
        /*000e*/ 	.short	(.L_4 - .L_3)
	.align		4
.L_3:
        /*0010*/ 	.word	index@(_Z8mykernelv)
        /*0014*/ 	.word	0x00000008


	//----- nvinfo : EIATTR_MIN_STACK_SIZE
	.align		4
.L_4:
        /*0018*/ 	.byte	0x04, 0x12
        /*001a*/ 	.short	(.L_6 - .L_5)
	.align		4
.L_5:
        /*001c*/ 	.word	index@(_Z8mykernelv)
        /*0020*/ 	.word	0x00000008
.L_6:


//--------------------- .nv.compat                --------------------------
	.section	.nv.compat,"",@"SHT_CUDA_COMPAT_INFO"
	.align	4
        /*0000*/ 	.byte	0x02, 0x09, 0x00, 0x00, 0x02, 0x02, 0x01, 0x00, 0x02, 0x05, 0x05, 0x00, 0x03, 0x07, 0x01, 0x01
        /*0010*/ 	.byte	0x02, 0x03, 0x00, 0x00, 0x02, 0x06, 0x01, 0x00, 0x04, 0x0b, 0x08, 0x00, 0x09, 0x00, 0x00, 0x00
        /*0020*/ 	.byte	0x00, 0x00, 0x00, 0x00


//--------------------- .nv.info._Z8mykernelv     --------------------------
	.section	.nv.info._Z8mykernelv,"",@"SHT_CUDA_INFO"
	.sectionflags	@""
	.align	4


	//----- nvinfo : EIATTR_CUDA_API_VERSION
	.align		4
        /*0000*/ 	.byte	0x04, 0x37
        /*0002*/ 	.short	(.L_8 - .L_7)
.L_7:
        /*0004*/ 	.word	0x00000082


	//----- nvinfo : EIATTR_SPARSE_MMA_MASK
	.align		4
.L_8:
        /*0008*/ 	.byte	0x03, 0x50
        /*000a*/ 	.short	0x0000


	//----- nvinfo : EIATTR_MAXREG_COUNT
	.align		4
        /*000c*/ 	.byte	0x03, 0x1b
        /*000e*/ 	.short	0x00ff


	//----- nvinfo : EIATTR_EXTERNS
	.align		4
        /*0010*/ 	.byte	0x04, 0x0f
        /*0012*/ 	.short	(.L_10 - .L_9)


	//   ....[0]....
	.align		4
.L_9:
        /*0014*/ 	.word	index@(vprintf)


	//----- nvinfo : EIATTR_MERCURY_ISA_VERSION
	.align		4
.L_10:
        /*0018*/ 	.byte	0x03, 0x5f
        /*001a*/ 	.short	0x0101


	//----- nvinfo : EIATTR_VRC_CTA_INIT_COUNT
	.align		4
        /*001c*/ 	.byte	0x02, 0x4a
	.zero		1
	.zero		1


	//----- nvinfo : EIATTR_SYSCALL_OFFSETS
	.align		4
        /*0020*/ 	.byte	0x04, 0x46
        /*0022*/ 	.short	(.L_12 - .L_11)


	//   ....[0]....
.L_11:
        /*0024*/ 	.word	0x000000e0


	//----- nvinfo : EIATTR_EXIT_INSTR_OFFSETS
	.align		4
.L_12:
        /*0028*/ 	.byte	0x04, 0x1c
        /*002a*/ 	.short	(.L_14 - .L_13)


	//   ....[0]....
.L_13:
        /*002c*/ 	.word	0x000000f0


	//----- nvinfo : EIATTR_SW_WAR
	.align		4
.L_14:
        /*0030*/ 	.byte	0x04, 0x36
        /*0032*/ 	.short	(.L_16 - .L_15)
.L_15:
        /*0034*/ 	.word	0x00000008
.L_16:


//--------------------- .nv.callgraph             --------------------------
	.section	.nv.callgraph,"",@"SHT_CUDA_CALLGRAPH"
	.align	4
	.sectionentsize	8
	.align		4
        /*0000*/ 	.word	0x00000000
	.align		4
        /*0004*/ 	.word	0xffffffff
	.align		4
        /*0008*/ 	.word	index@(_Z8mykernelv)
	.align		4
        /*000c*/ 	.word	index@(vprintf)
	.align		4
        /*0010*/ 	.word	0x00000000
	.align		4
        /*0014*/ 	.word	0xfffffffe
	.align		4
        /*0018*/ 	.word	0x00000000
	.align		4
        /*001c*/ 	.word	0xfffffffd
	.align		4
        /*0020*/ 	.word	0x00000000
	.align		4
        /*0024*/ 	.word	0xfffffffc


//--------------------- .nv.constant4             --------------------------
	.section	.nv.constant4,"a",@progbits
	.align	8
	.align		8
.nv.constant4:
        /*0000*/ 	.dword	vprintf
	.align		8
        /*0008*/ 	.dword	$str


//--------------------- .text._Z8mykernelv        --------------------------
	.section	.text._Z8mykernelv,"ax",@progbits
	.align	128
        .global         _Z8mykernelv
        .type           _Z8mykernelv,@function
        .size           _Z8mykernelv,(.L_x_2 - _Z8mykernelv)
        .other          _Z8mykernelv,@"STO_CUDA_ENTRY STV_DEFAULT"
_Z8mykernelv:
.text._Z8mykernelv:
[----:B------:R-:W0:Y:S01]  /*0000*/  LDC R1, c[0x0][0x37c] ;  /* 0x0000df00ff017b82 */ /* 0x000e220000000800 */
[----:B------:R-:W1:Y:S01]  /*0010*/  S2R R8, SR_CTAID.X ;  /* 0x0000000000087919 */ /* 0x000e620000002500 */
[----:B0-----:R-:W-:Y:S01]  /*0020*/  VIADD R1, R1, 0xfffffff8 ;  /* 0xfffffff801017836 */ /* 0x001fe20000000000 */
[----:B------:R-:W-:Y:S01]  /*0030*/  MOV R0, 0x0 ;  /* 0x0000000000007802 */ /* 0x000fe20000000f00 */
[----:B------:R-:W0:Y:S04]  /*0040*/  LDCU UR4, c[0x0][0x2f8] ;  /* 0x00005f00ff0477ac */ /* 0x000e280008000800 */
[----:B------:R2:W3:Y:S01]  /*0050*/  LDC.64 R2, c[0x4][R0] ;  /* 0x0100000000027b82 */ /* 0x0004e20000000a00 */
[----:B------:R-:W4:Y:S01]  /*0060*/  LDCU.64 UR6, c[0x4][0x8] ;  /* 0x01000100ff0677ac */ /* 0x000f220008000a00 */
[----:B------:R-:W5:Y:S01]  /*0070*/  LDCU UR5, c[0x0][0x2fc] ;  /* 0x00005f80ff0577ac */ /* 0x000f620008000800 */
[----:B0-----:R-:W-:Y:S01]  /*0080*/  IADD3 R6, P0, PT, R1, UR4, RZ ;  /* 0x0000000401067c10 */ /* 0x001fe2000ff1e0ff */
[----:B----4-:R-:W-:Y:S01]  /*0090*/  IMAD.U32 R4, RZ, RZ, UR6 ;  /* 0x00000006ff047e24 */ /* 0x010fe2000f8e00ff */
[----:B------:R-:W-:-:S03]  /*00a0*/  MOV R5, UR7 ;  /* 0x0000000700057c02 */ /* 0x000fc60008000f00 */
[----:B-----5:R-:W-:Y:S01]  /*00b0*/  IMAD.X R7, RZ, RZ, UR5, P0 ;  /* 0x00000005ff077e24 */ /* 0x020fe200080e06ff */
[----:B-1----:R2:W-:Y:S07]  /*00c0*/  STL [R1], R8 ;  /* 0x0000000801007387 */ /* 0x0025ee0000100800 */
[----:B------:R-:W-:-:S07]  /*00d0*/  LEPC R20, `(.L_x_0) ;  /* 0x000000001014794e */ /* 0x000fce0000000000 */
[----:B--23--:R-:W-:Y:S05]  /*00e0*/  CALL.ABS.NOINC R2 ;  /* 0x0000000002007343 */ /* 0x00cfea0003c00000 */
.L_x_0:
[----:B------:R-:W-:Y:S05]  /*00f0*/  EXIT ;  /* 0x000000000000794d */ /* 0x000fea0003800000 */
.L_x_1:
[----:B------:R-:W-:-:S00]  /*0100*/  BRA `(.L_x_1) ;  /* 0xfffffffc00fc7947 */ /* 0x000fc0000383ffff */
[----:B------:R-:W-:-:S00]  /*0110*/  NOP ;  /* 0x0000000000007918 */ /* 0x000fc00000000000 */
        /* <DEDUP_REMOVED lines=14> */
.L_x_2:


//--------------------- .nv.global.init           --------------------------
	.section	.nv.global.init,"aw",@progbits
.nv.global.init:
	.type		$str,@object
	.size		$str,(.L_0 - $str)
$str:
        /*0000*/ 	.byte	0x48, 0x65, 0x6c, 0x6c, 0x6f, 0x20, 0x77, 0x6f, 0x72, 0x6c, 0x64, 0x20, 0x66, 0x72, 0x6f, 0x6d
        /*0010*/ 	.byte	0x20, 0x64, 0x65, 0x76, 0x69, 0x63, 0x65, 0x20, 0x62, 0x6c, 0x6f, 0x63, 0x6b, 0x20, 0x25, 0x69
        /*0020*/ 	.byte	0x20, 0x21, 0x0a, 0x00
.L_0:


//--------------------- .nv.shared.reserved.0     --------------------------
	.section	.nv.shared.reserved.0,"aw",@nobits
	.weak		__nv_reservedSMEM_offset_0_alias
	.size		__nv_reservedSMEM_offset_0_alias, 0, 64
	.other		__nv_reservedSMEM_offset_0_alias,@"STO_CUDA_RESERVED_SHARED STV_DEFAULT"
__nv_reservedSMEM_offset_0_alias:
	.zero		0
	.zero		64


//--------------------- .nv.constant0._Z8mykernelv --------------------------
	.section	.nv.constant0._Z8mykernelv,"a",@progbits
	.sectionflags	@""
	.align	4
.nv.constant0._Z8mykernelv:
	.zero		896


//--------------------- SYMBOLS --------------------------

	.type		.nv.reservedSmem.offset0,@object
	.size		.nv.reservedSmem.offset0,0x4
	.type		vprintf,@function
